//
// Generated by NVIDIA NVVM Compiler
//
// Compiler Build ID: CL-36424714
// Cuda compilation tools, release 13.0, V13.0.88
// Based on NVVM 20.0.0
//

.version 9.0
.target sm_100
.address_size 64

	// .globl	_Z11definitionsPiPjPy

.visible .entry _Z11definitionsPiPjPy(
	.param .u64 .ptr .align 1 _Z11definitionsPiPjPy_param_0,
	.param .u64 .ptr .align 1 _Z11definitionsPiPjPy_param_1,
	.param .u64 .ptr .align 1 _Z11definitionsPiPjPy_param_2
)
{
	.reg .b32 	%r<3>;
	.reg .b64 	%rd<8>;

	ld.param.u64 	%rd1, [_Z11definitionsPiPjPy_param_0];
	ld.param.u64 	%rd2, [_Z11definitionsPiPjPy_param_1];
	ld.param.u64 	%rd3, [_Z11definitionsPiPjPy_param_2];
	cvta.to.global.u64 	%rd4, %rd3;
	cvta.to.global.u64 	%rd5, %rd2;
	cvta.to.global.u64 	%rd6, %rd1;
	atom.global.and.b32 	%r1, [%rd6], 10;
	atom.global.and.b32 	%r2, [%rd5], 1;
	atom.global.and.b64 	%rd7, [%rd4], 5;
	ret;

}


// ===== COMPILED SASS (sm_100) =====

	.target	sm_100

	.elftype	@"ET_EXEC"


//--------------------- .note.nv.tkinfo           --------------------------
	.section	.note.nv.tkinfo,"",@"SHT_NOTE"
	.sectionflags	@"SHF_NOTE_NV_TKINFO"
	.tkinfo
        /*0018*/ 	.word	0x00000002
        /*0030*/ 	.string	""
        /*0030*/ 	.string	"ptxas"
        /*0030*/ 	.string	"Cuda compilation tools, release 13.0, V13.0.88"
        /*0030*/ 	.string	"Build cuda_13.0.r13.0/compiler.36424714_0"
        /*0030*/ 	.string	"-arch sm_100 -m 64 "



//--------------------- .note.nv.cuinfo           --------------------------
	.section	.note.nv.cuinfo,"",@"SHT_NOTE"
	.sectionflags	@"SHF_NOTE_NV_CUINFO"
        /*0018*/ 	.short	0x0002
        /*001a*/ 	.short	0x0064
        /*001c*/ 	.short	0x0082
	.zero		2


//--------------------- .nv.info                  --------------------------
	.section	.nv.info,"",@"SHT_CUDA_INFO"
	.align	4


	//----- nvinfo : EIATTR_REGCOUNT
	.align		4
        /*0000*/ 	.byte	0x04, 0x2f
        /*0002*/ 	.short	(.L_1 - .L_0)
	.align		4
.L_0:
        /*0004*/ 	.word	index@(_Z11definitionsPiPjPy)
        /*0008*/ 	.word	0x00000010


	//----- nvinfo : EIATTR_FRAME_SIZE
	.align		4
.L_1:
        /*000c*/ 	.byte	0x04, 0x11
        /*000e*/ 	.short	(.L_3 - .L_2)
	.align		4
.L_2:
        /*0010*/ 	.word	index@(_Z11definitionsPiPjPy)
        /*0014*/ 	.word	0x00000000


	//----- nvinfo : EIATTR_MIN_STACK_SIZE
	.align		4
.L_3:
        /*0018*/ 	.byte	0x04, 0x12
        /*001a*/ 	.short	(.L_5 - .L_4)
	.align		4
.L_4:
        /*001c*/ 	.word	index@(_Z11definitionsPiPjPy)
        /*0020*/ 	.word	0x00000000
.L_5:


//--------------------- .nv.compat                --------------------------
	.section	.nv.compat,"",@"SHT_CUDA_COMPAT_INFO"
	.align	4
        /*0000*/ 	.byte	0x02, 0x09, 0x00, 0x00, 0x02, 0x02, 0x01, 0x00, 0x02, 0x05, 0x05, 0x00, 0x03, 0x07, 0x01, 0x01
        /*0010*/ 	.byte	0x02, 0x03, 0x00, 0x00, 0x02, 0x06, 0x01, 0x00, 0x04, 0x0b, 0x08, 0x00, 0x09, 0x00, 0x00, 0x00
        /*0020*/ 	.byte	0x00, 0x00, 0x00, 0x00


//--------------------- .nv.info._Z11definitionsPiPjPy --------------------------
	.section	.nv.info._Z11definitionsPiPjPy,"",@"SHT_CUDA_INFO"
	.sectionflags	@""
	.align	4


	//----- nvinfo : EIATTR_CUDA_API_VERSION
	.align		4
        /*0000*/ 	.byte	0x04, 0x37
        /*0002*/ 	.short	(.L_7 - .L_6)
.L_6:
        /*0004*/ 	.word	0x00000082


	//----- nvinfo : EIATTR_KPARAM_INFO
	.align		4
.L_7:
        /*0008*/ 	.byte	0x04, 0x17
        /*000a*/ 	.short	(.L_9 - .L_8)
.L_8:
        /*000c*/ 	.word	0x00000000
        /*0010*/ 	.short	0x0002
        /*0012*/ 	.short	0x0010
        /*0014*/ 	.byte	0x00, 0xf5, 0x21, 0x00


	//----- nvinfo : EIATTR_KPARAM_INFO
	.align		4
.L_9:
        /*0018*/ 	.byte	0x04, 0x17
        /*001a*/ 	.short	(.L_11 - .L_10)
.L_10:
        /*001c*/ 	.word	0x00000000
        /*0020*/ 	.short	0x0001
        /*0022*/ 	.short	0x0008
        /*0024*/ 	.byte	0x00, 0xf5, 0x21, 0x00


	//----- nvinfo : EIATTR_KPARAM_INFO
	.align		4
.L_11:
        /*0028*/ 	.byte	0x04, 0x17
        /*002a*/ 	.short	(.L_13 - .L_12)
.L_12:
        /*002c*/ 	.word	0x00000000
        /*0030*/ 	.short	0x0000
        /*0032*/ 	.short	0x0000
        /*0034*/ 	.byte	0x00, 0xf5, 0x21, 0x00


	//----- nvinfo : EIATTR_SPARSE_MMA_MASK
	.align		4
.L_13:
        /*0038*/ 	.byte	0x03, 0x50
        /*003a*/ 	.short	0x0000


	//----- nvinfo : EIATTR_MAXREG_COUNT
	.align		4
        /*003c*/ 	.byte	0x03, 0x1b
        /*003e*/ 	.short	0x00ff


	//----- nvinfo : EIATTR_MERCURY_ISA_VERSION
	.align		4
        /*0040*/ 	.byte	0x03, 0x5f
        /*0042*/ 	.short	0x0101


	//----- nvinfo : EIATTR_INT_WARP_WIDE_INSTR_OFFSETS
	.align		4
        /*0044*/ 	.byte	0x04, 0x31
        /*0046*/ 	.short	(.L_15 - .L_14)


	//   ....[0]....
.L_14:
        /*0048*/ 	.word	0x00000050


	//   ....[1]....
        /*004c*/ 	.word	0x00000060


	//   ....[2]....
        /*0050*/ 	.word	0x000000b0


	//----- nvinfo : EIATTR_VRC_CTA_INIT_COUNT
	.align		4
.L_15:
        /*0054*/ 	.byte	0x02, 0x4a
	.zero		1
	.zero		1


	//----- nvinfo : EIATTR_EXIT_INSTR_OFFSETS
	.align		4
        /*0058*/ 	.byte	0x04, 0x1c
        /*005a*/ 	.short	(.L_17 - .L_16)


	//   ....[0]....
.L_16:
        /*005c*/ 	.word	0x00000140


	//----- nvinfo : EIATTR_CBANK_PARAM_SIZE
	.align		4
.L_17:
        /*0060*/ 	.byte	0x03, 0x19
        /*0062*/ 	.short	0x0018


	//----- nvinfo : EIATTR_PARAM_CBANK
	.align		4
        /*0064*/ 	.byte	0x04, 0x0a
        /*0066*/ 	.short	(.L_19 - .L_18)
	.align		4
.L_18:
        /*0068*/ 	.word	index@(.nv.constant0._Z11definitionsPiPjPy)
        /*006c*/ 	.short	0x0380
        /*006e*/ 	.short	0x0018


	//----- nvinfo : EIATTR_SW_WAR
	.align		4
.L_19:
        /*0070*/ 	.byte	0x04, 0x36
        /*0072*/ 	.short	(.L_21 - .L_20)
.L_20:
        /*0074*/ 	.word	0x00000008
.L_21:


//--------------------- .nv.callgraph             --------------------------
	.section	.nv.callgraph,"",@"SHT_CUDA_CALLGRAPH"
	.align	4
	.sectionentsize	8
	.align		4
        /*0000*/ 	.word	0x00000000
	.align		4
        /*0004*/ 	.word	0xffffffff
	.align		4
        /*0008*/ 	.word	0x00000000
	.align		4
        /*000c*/ 	.word	0xfffffffe
	.align		4
        /*0010*/ 	.word	0x00000000
	.align		4
        /*0014*/ 	.word	0xfffffffd
	.align		4
        /*0018*/ 	.word	0x00000000
	.align		4
        /*001c*/ 	.word	0xfffffffc


//--------------------- .text._Z11definitionsPiPjPy --------------------------
	.section	.text._Z11definitionsPiPjPy,"ax",@progbits
	.align	128
        .global         _Z11definitionsPiPjPy
        .type           _Z11definitionsPiPjPy,@function
        .size           _Z11definitionsPiPjPy,(.L_x_1 - _Z11definitionsPiPjPy)
        .other          _Z11definitionsPiPjPy,@"STO_CUDA_ENTRY STV_DEFAULT"
_Z11definitionsPiPjPy:
.text._Z11definitionsPiPjPy:
[----:B------:R-:W-:Y:S01]  /*0000*/  LDC R1, c[0x0][0x37c] ;  /* 0x0000df00ff017b82 */ /* 0x000fe20000000800 */
[----:B------:R-:W0:Y:S01]  /*0010*/  S2R R8, SR_LANEID ;  /* 0x0000000000087919 */ /* 0x000e220000000000 */
[----:B------:R-:W-:-:S06]  /*0020*/  IMAD.MOV.U32 R0, RZ, RZ, 0xa ;  /* 0x0000000aff007424 */ /* 0x000fcc00078e00ff */
[----:B------:R-:W1:Y:S01]  /*0030*/  LDC.64 R2, c[0x0][0x380] ;  /* 0x0000e000ff027b82 */ /* 0x000e620000000a00 */
[----:B------:R-:W-:Y:S01]  /*0040*/  IMAD.MOV.U32 R10, RZ, RZ, 0x1 ;  /* 0x00000001ff0a7424 */ /* 0x000fe200078e00ff */
[----:B------:R-:W-:-:S06]  /*0050*/  VOTEU.ANY UR4, UPT, PT ;  /* 0x0000000000047886 */ /* 0x000fcc00038e0100 */
[----:B------:R-:W2:Y:S01]  /*0060*/  REDUX UR5, R0 ;  /* 0x00000000000573c4 */ /* 0x000ea20000000000 */
[----:B------:R-:W-:Y:S01]  /*0070*/  UFLO.U32 UR4, UR4 ;  /* 0x00000004000472bd */ /* 0x000fe200080e0000 */
[----:B------:R-:W-:Y:S01]  /*0080*/  MOV R9, 0x0 ;  /* 0x0000000000097802 */ /* 0x000fe20000000f00 */
[----:B------:R-:W1:Y:S05]  /*0090*/  LDCU.64 UR6, c[0x0][0x358] ;  /* 0x00006b00ff0677ac */ /* 0x000e6a0008000a00 */
[----:B------:R-:W3:Y:S08]  /*00a0*/  LDC.64 R4, c[0x0][0x388] ;  /* 0x0000e200ff047b82 */ /* 0x000ef00000000a00 */
[----:B------:R-:W4:Y:S08]  /*00b0*/  REDUX UR8, R10 ;  /* 0x000000000a0873c4 */ /* 0x000f300000000000 */
[----:B------:R-:W5:Y:S01]  /*00c0*/  LDC.64 R6, c[0x0][0x390] ;  /* 0x0000e400ff067b82 */ /* 0x000f620000000a00 */
[----:B--2---:R-:W-:-:S02]  /*00d0*/  MOV R11, UR5 ;  /* 0x00000005000b7c02 */ /* 0x004fc40008000f00 */
[----:B0-----:R-:W-:Y:S01]  /*00e0*/  ISETP.EQ.U32.AND P0, PT, R8, UR4, PT ;  /* 0x0000000408007c0c */ /* 0x001fe2000bf02070 */
[----:B------:R-:W-:Y:S02]  /*00f0*/  HFMA2 R8, -RZ, RZ, 0, 2.98023223876953125e-07 ;  /* 0x00000005ff087431 */ /* 0x000fe400000001ff */
[----:B----4-:R-:W-:-:S10]  /*0100*/  IMAD.U32 R13, RZ, RZ, UR8 ;  /* 0x00000008ff0d7e24 */ /* 0x010fd4000f8e00ff */
[----:B-1----:R-:W-:Y:S04]  /*0110*/  @P0 REDG.E.AND.STRONG.GPU desc[UR6][R2.64], R11 ;  /* 0x0000000b0200098e */ /* 0x002fe8000e92e106 */
[----:B---3--:R-:W-:Y:S04]  /*0120*/  @P0 REDG.E.AND.STRONG.GPU desc[UR6][R4.64], R13 ;  /* 0x0000000d0400098e */ /* 0x008fe8000e92e106 */
[----:B-----5:R-:W-:Y:S01]  /*0130*/  REDG.E.AND.64.STRONG.GPU desc[UR6][R6.64], R8 ;  /* 0x000000080600798e */ /* 0x020fe2000e92e506 */
[----:B------:R-:W-:Y:S05]  /*0140*/  EXIT ;  /* 0x000000000000794d */ /* 0x000fea0003800000 */
.L_x_0:
[----:B------:R-:W-:-:S00]  /*0150*/  BRA `(.L_x_0) ;  /* 0xfffffffc00fc7947 */ /* 0x000fc0000383ffff */
[----:B------:R-:W-:-:S00]  /*0160*/  NOP ;  /* 0x0000000000007918 */ /* 0x000fc00000000000 */
        /* <DEDUP_REMOVED lines=9> */
.L_x_1:


//--------------------- .nv.shared.reserved.0     --------------------------
	.section	.nv.shared.reserved.0,"aw",@nobits
	.weak		__nv_reservedSMEM_offset_0_alias
	.size		__nv_reservedSMEM_offset_0_alias, 0, 64
	.other		__nv_reservedSMEM_offset_0_alias,@"STO_CUDA_RESERVED_SHARED STV_DEFAULT"
__nv_reservedSMEM_offset_0_alias:
	.zero		0
	.zero		64


//--------------------- .nv.constant0._Z11definitionsPiPjPy --------------------------
	.section	.nv.constant0._Z11definitionsPiPjPy,"a",@progbits
	.sectionflags	@""
	.align	4
.nv.constant0._Z11definitionsPiPjPy:
	.zero		920


//--------------------- SYMBOLS --------------------------

	.type		.nv.reservedSmem.offset0,@object
	.size		.nv.reservedSmem.offset0,0x4
